	.headerflags	@"EF_CUDA_TEXMODE_UNIFIED EF_CUDA_64BIT_ADDRESS EF_CUDA_ACCELERATORS EF_CUDA_SM90 EF_CUDA_VIRTUAL_SM(EF_CUDA_SM90)"
	.elftype	@"ET_EXEC"


//--------------------- .nv.info                  --------------------------
	.section	.nv.info,"",@"SHT_CUDA_INFO"
	.align	4


	//----- nvinfo : EIATTR_REGCOUNT
	.align		4
        /*0000*/ 	.byte	0x04, 0x2f
        /*0002*/ 	.short	(.L_1 - .L_0)
	.align		4
.L_0:
        /*0004*/ 	.word	index@(triton_poi_fused_addmm_3)
        /*0008*/ 	.word	0x0000000c


	//----- nvinfo : EIATTR_MIN_STACK_SIZE
	.align		4
.L_1:
        /*000c*/ 	.byte	0x04, 0x12
        /*000e*/ 	.short	(.L_3 - .L_2)
	.align		4
.L_2:
        /*0010*/ 	.word	index@(triton_poi_fused_addmm_3)
        /*0014*/ 	.word	0x00000000


	//----- nvinfo : EIATTR_FRAME_SIZE
	.align		4
.L_3:
        /*0018*/ 	.byte	0x04, 0x11
        /*001a*/ 	.short	(.L_5 - .L_4)
	.align		4
.L_4:
        /*001c*/ 	.word	index@(triton_poi_fused_addmm_3)
        /*0020*/ 	.word	0x00000000


	//----- nvinfo : EIATTR_MIN_STACK_SIZE
	.align		4
.L_5:
        /*0024*/ 	.byte	0x04, 0x12
        /*0026*/ 	.short	(.L_7 - .L_6)
	.align		4
.L_6:
        /*0028*/ 	.word	index@(triton_poi_fused_addmm_3)
        /*002c*/ 	.word	0x00000000
.L_7:


//--------------------- .nv.info.triton_poi_fused_addmm_3 --------------------------
	.section	.nv.info.triton_poi_fused_addmm_3,"",@"SHT_CUDA_INFO"
	.sectionflags	@""
	.align	4


	//----- nvinfo : EIATTR_CUDA_API_VERSION
	.align		4
        /*0000*/ 	.byte	0x04, 0x37
        /*0002*/ 	.short	(.L_9 - .L_8)
.L_8:
        /*0004*/ 	.word	0x0000007c


	//----- nvinfo : EIATTR_KPARAM_INFO
	.align		4
.L_9:
        /*0008*/ 	.byte	0x04, 0x17
        /*000a*/ 	.short	(.L_11 - .L_10)
.L_10:
        /*000c*/ 	.word	0x00000000
        /*0010*/ 	.short	0x0002
        /*0012*/ 	.short	0x0010
        /*0014*/ 	.byte	0x00, 0xf0, 0x11, 0x00


	//----- nvinfo : EIATTR_KPARAM_INFO
	.align		4
.L_11:
        /*0018*/ 	.byte	0x04, 0x17
        /*001a*/ 	.short	(.L_13 - .L_12)
.L_12:
        /*001c*/ 	.word	0x00000000
        /*0020*/ 	.short	0x0001
        /*0022*/ 	.short	0x0008
        /*0024*/ 	.byte	0x00, 0xf4, 0x21, 0x00


	//----- nvinfo : EIATTR_KPARAM_INFO
	.align		4
.L_13:
        /*0028*/ 	.byte	0x04, 0x17
        /*002a*/ 	.short	(.L_15 - .L_14)
.L_14:
        /*002c*/ 	.word	0x00000000
        /*0030*/ 	.short	0x0000
        /*0032*/ 	.short	0x0000
        /*0034*/ 	.byte	0x00, 0xf4, 0x21, 0x00


	//----- nvinfo : EIATTR_SPARSE_MMA_MASK
	.align		4
.L_15:
        /*0038*/ 	.byte	0x03, 0x50
        /*003a*/ 	.short	0x0000


	//----- nvinfo : EIATTR_MAXREG_COUNT
	.align		4
        /*003c*/ 	.byte	0x03, 0x1b
        /*003e*/ 	.short	0x00ff


	//----- nvinfo : EIATTR_EXIT_INSTR_OFFSETS
	.align		4
        /*0040*/ 	.byte	0x04, 0x1c
        /*0042*/ 	.short	(.L_17 - .L_16)


	//   ....[0]....
.L_16:
        /*0044*/ 	.word	0x00000100


	//   ....[1]....
        /*0048*/ 	.word	0x00000120


	//----- nvinfo : EIATTR_REQNTID
	.align		4
.L_17:
        /*004c*/ 	.byte	0x04, 0x10
        /*004e*/ 	.short	(.L_19 - .L_18)
.L_18:
        /*0050*/ 	.word	0x00000020
        /*0054*/ 	.word	0x00000001
        /*0058*/ 	.word	0x00000001


	//----- nvinfo : EIATTR_CBANK_PARAM_SIZE
	.align		4
.L_19:
        /*005c*/ 	.byte	0x03, 0x19
        /*005e*/ 	.short	0x0014


	//----- nvinfo : EIATTR_PARAM_CBANK
	.align		4
        /*0060*/ 	.byte	0x04, 0x0a
        /*0062*/ 	.short	(.L_21 - .L_20)
	.align		4
.L_20:
        /*0064*/ 	.word	index@(.nv.constant0.triton_poi_fused_addmm_3)
        /*0068*/ 	.short	0x0210
        /*006a*/ 	.short	0x0014


	//----- nvinfo : EIATTR_SW_WAR
	.align		4
.L_21:
        /*006c*/ 	.byte	0x04, 0x36
        /*006e*/ 	.short	(.L_23 - .L_22)
.L_22:
        /*0070*/ 	.word	0x00000008
.L_23:


//--------------------- .nv.callgraph             --------------------------
	.section	.nv.callgraph,"",@"SHT_CUDA_CALLGRAPH"
	.align	4
	.sectionentsize	8
	.align		4
        /*0000*/ 	.word	0x00000000
	.align		4
        /*0004*/ 	.word	0xffffffff
	.align		4
        /*0008*/ 	.word	0x00000000
	.align		4
        /*000c*/ 	.word	0xfffffffe
	.align		4
        /*0010*/ 	.word	0x00000000
	.align		4
        /*0014*/ 	.word	0xfffffffd
	.align		4
        /*0018*/ 	.word	0x00000000
	.align		4
        /*001c*/ 	.word	0xfffffffc


//--------------------- .text.triton_poi_fused_addmm_3 --------------------------
	.section	.text.triton_poi_fused_addmm_3,"ax",@progbits
	.align	128
        .global         triton_poi_fused_addmm_3
        .type           triton_poi_fused_addmm_3,@function
        .size           triton_poi_fused_addmm_3,(.L_x_1 - triton_poi_fused_addmm_3)
        .other          triton_poi_fused_addmm_3,@"STO_CUDA_ENTRY STV_DEFAULT"
triton_poi_fused_addmm_3:
.text.triton_poi_fused_addmm_3:
[----:B------:R-:W0:Y:S02]  /*0000*/  LDC R1, c[0x0][0x28] ;  /* 0x00000a00ff017b82 */ /* 0x000e240000000800 */
[----:B------:R-:W1:Y:S01]  /*0010*/  S2R R6, SR_TID.X ;  /* 0x0000000000067919 */ /* 0x000e620000002100 */
[----:B------:R-:W2:Y:S01]  /*0020*/  LDC.64 R2, c[0x0][0x210] ;  /* 0x00008400ff027b82 */ /* 0x000ea20000000a00 */
[----:B------:R-:W-:Y:S01]  /*0030*/  IMAD.MOV.U32 R9, RZ, RZ, RZ ;  /* 0x000000ffff097224 */ /* 0x000fe200078e00ff */
[----:B------:R-:W-:Y:S01]  /*0040*/  ULDC.64 UR4, c[0x0][0x208] ;  /* 0x0000820000047ab9 */ /* 0x000fe20000000a00 */
[----:B------:R-:W3:Y:S01]  /*0050*/  S2R R7, SR_CTAID.X ;  /* 0x0000000000077919 */ /* 0x000ee20000002500 */
[----:B-1----:R-:W-:-:S05]  /*0060*/  LOP3.LUT R0, R6, 0xf, RZ, 0xc0, !PT ;  /* 0x0000000f06007812 */ /* 0x002fca00078ec0ff */
[----:B---3--:R-:W-:-:S05]  /*0070*/  IMAD R7, R7, 0x10, R0 ;  /* 0x0000001007077824 */ /* 0x008fca00078e0200 */
[C---:B------:R-:W-:Y:S02]  /*0080*/  ISETP.GE.AND P0, PT, R7.reuse, 0x10, PT ;  /* 0x000000100700780c */ /* 0x040fe40003f06270 */
[----:B------:R-:W-:-:S05]  /*0090*/  SHF.L.U32 R5, R7, 0x2, RZ ;  /* 0x0000000207057819 */ /* 0x000fca00000006ff */
[----:B--2---:R-:W-:Y:S02]  /*00a0*/  IMAD.WIDE R2, R5, 0x4, R2 ;  /* 0x0000000405027825 */ /* 0x004fe400078e0202 */
[----:B------:R-:W1:Y:S04]  /*00b0*/  LDC.64 R4, c[0x0][0x218] ;  /* 0x00008600ff047b82 */ /* 0x000e680000000a00 */
[----:B------:R2:W5:Y:S01]  /*00c0*/  @!P0 LDG.E.EL R9, desc[UR4][R2.64] ;  /* 0x0000000402098981 */ /* 0x000562000c2e1900 */
[----:B------:R-:W-:-:S04]  /*00d0*/  LOP3.LUT P0, RZ, R6, 0x10, RZ, 0xc0, !PT ;  /* 0x0000001006ff7812 */ /* 0x000fc8000780c0ff */
[C---:B------:R-:W-:Y:S01]  /*00e0*/  ISETP.LT.AND P0, PT, R7.reuse, 0x10, !P0 ;  /* 0x000000100700780c */ /* 0x040fe20004701270 */
[----:B-1----:R-:W-:-:S12]  /*00f0*/  IMAD.WIDE R4, R7, 0x4, R4 ;  /* 0x0000000407047825 */ /* 0x002fd800078e0204 */
[----:B--2---:R-:W-:Y:S05]  /*0100*/  @!P0 EXIT ;  /* 0x000000000000894d */ /* 0x004fea0003800000 */
[----:B-----5:R-:W-:Y:S01]  /*0110*/  STG.E desc[UR4][R4.64], R9 ;  /* 0x0000000904007986 */ /* 0x020fe2000c101904 */
[----:B------:R-:W-:Y:S05]  /*0120*/  EXIT ;  /* 0x000000000000794d */ /* 0x000fea0003800000 */
.L_x_0:
[----:B------:R-:W-:-:S00]  /*0130*/  BRA `(.L_x_0) ;  /* 0xfffffffc00fc7947 */ /* 0x000fc0000383ffff */
[----:B------:R-:W-:-:S00]  /*0140*/  NOP ;  /* 0x0000000000007918 */ /* 0x000fc00000000000 */
        /* <DEDUP_REMOVED lines=11> */
.L_x_1:


//--------------------- .nv.constant0.triton_poi_fused_addmm_3 --------------------------
	.section	.nv.constant0.triton_poi_fused_addmm_3,"a",@progbits
	.sectionflags	@""
	.align	4
.nv.constant0.triton_poi_fused_addmm_3:
	.zero		548
